//
// Generated by NVIDIA NVVM Compiler
//
// Compiler Build ID: CL-36424714
// Cuda compilation tools, release 13.0, V13.0.88
// Based on NVVM 20.0.0
//

.version 9.0
.target sm_100
.address_size 64

	// .globl	_Z21calculate_value_of_piPiP17curandStateXORWOW
.global .align 4 .b8 precalc_xorwow_matrix[102400];
.global .align 4 .b8 precalc_xorwow_offset_matrix[102400];
.global .align 4 .b8 mrg32k3aM1[2304];
.global .align 4 .b8 mrg32k3aM2[2304];
.global .align 4 .b8 mrg32k3aM1SubSeq[2016];
.global .align 4 .b8 mrg32k3aM2SubSeq[2016];
.global .align 4 .b8 mrg32k3aM1Seq[2304];
.global .align 4 .b8 mrg32k3aM2Seq[2304];
.const .align 8 .b8 __cr_lgamma_table[72];

.visible .entry _Z21calculate_value_of_piPiP17curandStateXORWOW(
	.param .u64 .ptr .align 1 _Z21calculate_value_of_piPiP17curandStateXORWOW_param_0,
	.param .u64 .ptr .align 1 _Z21calculate_value_of_piPiP17curandStateXORWOW_param_1
)
{
	.reg .pred 	%p<25>;
	.reg .b32 	%r<460>;
	.reg .b32 	%f<5>;
	.reg .b64 	%rd<22>;
	.reg .b64 	%fd<5>;

	ld.param.u64 	%rd8, [_Z21calculate_value_of_piPiP17curandStateXORWOW_param_0];
	ld.param.u64 	%rd9, [_Z21calculate_value_of_piPiP17curandStateXORWOW_param_1];
	cvta.to.global.u64 	%rd10, %rd9;
	mov.u32 	%r202, %tid.x;
	mov.u32 	%r203, %ntid.x;
	mov.u32 	%r204, %ctaid.x;
	mad.lo.s32 	%r205, %r203, %r204, %r202;
	cvt.u64.u32 	%rd1, %r205;
	mul.wide.u32 	%rd11, %r205, 48;
	add.s64 	%rd2, %rd10, %rd11;
	mov.b32 	%r374, 1859630760;
	mov.b32 	%r206, 1098040747;
	st.global.v2.u32 	[%rd2], {%r206, %r374};
	mov.b32 	%r372, -123459836;
	mov.b32 	%r373, 1927396470;
	st.global.v2.u32 	[%rd2+8], {%r373, %r372};
	mov.b32 	%r370, 1741957292;
	mov.b32 	%r371, -589760388;
	st.global.v2.u32 	[%rd2+16], {%r371, %r370};
	setp.eq.s32 	%p1, %r205, 0;
	@%p1 bra 	$L__BB0_42;
	mov.b32 	%r356, 0;
	mov.b32 	%r374, 1859630760;
	mov.b32 	%r373, 1927396470;
	mov.b32 	%r372, -123459836;
	mov.b32 	%r371, -589760388;
	mov.b32 	%r370, 1741957292;
	mov.u64 	%rd21, %rd1;
$L__BB0_2:
	and.b64  	%rd4, %rd21, 3;
	setp.eq.s64 	%p2, %rd4, 0;
	@%p2 bra 	$L__BB0_41;
	mul.wide.u32 	%rd12, %r356, 3200;
	mov.u64 	%rd13, precalc_xorwow_matrix;
	add.s64 	%rd5, %rd13, %rd12;
	cvt.u32.u64 	%r7, %rd4;
	mov.b32 	%r357, 0;
$L__BB0_4:
	mov.b32 	%r370, 0;
	mov.u32 	%r371, %r370;
	mov.u32 	%r372, %r370;
	mov.u32 	%r373, %r370;
	mov.u32 	%r374, %r370;
	mov.u32 	%r363, %r370;
$L__BB0_5:
	mul.wide.u32 	%rd14, %r363, 4;
	add.s64 	%rd15, %rd2, %rd14;
	ld.global.u32 	%r15, [%rd15+4];
	shl.b32 	%r16, %r363, 5;
	mov.b32 	%r369, 0;
$L__BB0_6:
	.pragma "nounroll";
	shr.u32 	%r216, %r15, %r369;
	and.b32  	%r217, %r216, 1;
	setp.eq.b32 	%p3, %r217, 1;
	not.pred 	%p4, %p3;
	add.s32 	%r218, %r16, %r369;
	mul.lo.s32 	%r219, %r218, 5;
	mul.wide.u32 	%rd16, %r219, 4;
	add.s64 	%rd6, %rd5, %rd16;
	@%p4 bra 	$L__BB0_8;
	ld.global.u32 	%r220, [%rd6];
	xor.b32  	%r374, %r374, %r220;
	ld.global.u32 	%r221, [%rd6+4];
	xor.b32  	%r373, %r373, %r221;
	ld.global.u32 	%r222, [%rd6+8];
	xor.b32  	%r372, %r372, %r222;
	ld.global.u32 	%r223, [%rd6+12];
	xor.b32  	%r371, %r371, %r223;
	ld.global.u32 	%r224, [%rd6+16];
	xor.b32  	%r370, %r370, %r224;
$L__BB0_8:
	and.b32  	%r226, %r216, 2;
	setp.eq.s32 	%p5, %r226, 0;
	@%p5 bra 	$L__BB0_10;
	ld.global.u32 	%r227, [%rd6+20];
	xor.b32  	%r374, %r374, %r227;
	ld.global.u32 	%r228, [%rd6+24];
	xor.b32  	%r373, %r373, %r228;
	ld.global.u32 	%r229, [%rd6+28];
	xor.b32  	%r372, %r372, %r229;
	ld.global.u32 	%r230, [%rd6+32];
	xor.b32  	%r371, %r371, %r230;
	ld.global.u32 	%r231, [%rd6+36];
	xor.b32  	%r370, %r370, %r231;
$L__BB0_10:
	and.b32  	%r233, %r216, 4;
	setp.eq.s32 	%p6, %r233, 0;
	@%p6 bra 	$L__BB0_12;
	ld.global.u32 	%r234, [%rd6+40];
	xor.b32  	%r374, %r374, %r234;
	ld.global.u32 	%r235, [%rd6+44];
	xor.b32  	%r373, %r373, %r235;
	ld.global.u32 	%r236, [%rd6+48];
	xor.b32  	%r372, %r372, %r236;
	ld.global.u32 	%r237, [%rd6+52];
	xor.b32  	%r371, %r371, %r237;
	ld.global.u32 	%r238, [%rd6+56];
	xor.b32  	%r370, %r370, %r238;
$L__BB0_12:
	and.b32  	%r240, %r216, 8;
	setp.eq.s32 	%p7, %r240, 0;
	@%p7 bra 	$L__BB0_14;
	ld.global.u32 	%r241, [%rd6+60];
	xor.b32  	%r374, %r374, %r241;
	ld.global.u32 	%r242, [%rd6+64];
	xor.b32  	%r373, %r373, %r242;
	ld.global.u32 	%r243, [%rd6+68];
	xor.b32  	%r372, %r372, %r243;
	ld.global.u32 	%r244, [%rd6+72];
	xor.b32  	%r371, %r371, %r244;
	ld.global.u32 	%r245, [%rd6+76];
	xor.b32  	%r370, %r370, %r245;
$L__BB0_14:
	and.b32  	%r247, %r216, 16;
	setp.eq.s32 	%p8, %r247, 0;
	@%p8 bra 	$L__BB0_16;
	ld.global.u32 	%r248, [%rd6+80];
	xor.b32  	%r374, %r374, %r248;
	ld.global.u32 	%r249, [%rd6+84];
	xor.b32  	%r373, %r373, %r249;
	ld.global.u32 	%r250, [%rd6+88];
	xor.b32  	%r372, %r372, %r250;
	ld.global.u32 	%r251, [%rd6+92];
	xor.b32  	%r371, %r371, %r251;
	ld.global.u32 	%r252, [%rd6+96];
	xor.b32  	%r370, %r370, %r252;
$L__BB0_16:
	and.b32  	%r254, %r216, 32;
	setp.eq.s32 	%p9, %r254, 0;
	@%p9 bra 	$L__BB0_18;
	ld.global.u32 	%r255, [%rd6+100];
	xor.b32  	%r374, %r374, %r255;
	ld.global.u32 	%r256, [%rd6+104];
	xor.b32  	%r373, %r373, %r256;
	ld.global.u32 	%r257, [%rd6+108];
	xor.b32  	%r372, %r372, %r257;
	ld.global.u32 	%r258, [%rd6+112];
	xor.b32  	%r371, %r371, %r258;
	ld.global.u32 	%r259, [%rd6+116];
	xor.b32  	%r370, %r370, %r259;
$L__BB0_18:
	and.b32  	%r261, %r216, 64;
	setp.eq.s32 	%p10, %r261, 0;
	@%p10 bra 	$L__BB0_20;
	ld.global.u32 	%r262, [%rd6+120];
	xor.b32  	%r374, %r374, %r262;
	ld.global.u32 	%r263, [%rd6+124];
	xor.b32  	%r373, %r373, %r263;
	ld.global.u32 	%r264, [%rd6+128];
	xor.b32  	%r372, %r372, %r264;
	ld.global.u32 	%r265, [%rd6+132];
	xor.b32  	%r371, %r371, %r265;
	ld.global.u32 	%r266, [%rd6+136];
	xor.b32  	%r370, %r370, %r266;
$L__BB0_20:
	and.b32  	%r268, %r216, 128;
	setp.eq.s32 	%p11, %r268, 0;
	@%p11 bra 	$L__BB0_22;
	ld.global.u32 	%r269, [%rd6+140];
	xor.b32  	%r374, %r374, %r269;
	ld.global.u32 	%r270, [%rd6+144];
	xor.b32  	%r373, %r373, %r270;
	ld.global.u32 	%r271, [%rd6+148];
	xor.b32  	%r372, %r372, %r271;
	ld.global.u32 	%r272, [%rd6+152];
	xor.b32  	%r371, %r371, %r272;
	ld.global.u32 	%r273, [%rd6+156];
	xor.b32  	%r370, %r370, %r273;
$L__BB0_22:
	and.b32  	%r275, %r216, 256;
	setp.eq.s32 	%p12, %r275, 0;
	@%p12 bra 	$L__BB0_24;
	ld.global.u32 	%r276, [%rd6+160];
	xor.b32  	%r374, %r374, %r276;
	ld.global.u32 	%r277, [%rd6+164];
	xor.b32  	%r373, %r373, %r277;
	ld.global.u32 	%r278, [%rd6+168];
	xor.b32  	%r372, %r372, %r278;
	ld.global.u32 	%r279, [%rd6+172];
	xor.b32  	%r371, %r371, %r279;
	ld.global.u32 	%r280, [%rd6+176];
	xor.b32  	%r370, %r370, %r280;
$L__BB0_24:
	and.b32  	%r282, %r216, 512;
	setp.eq.s32 	%p13, %r282, 0;
	@%p13 bra 	$L__BB0_26;
	ld.global.u32 	%r283, [%rd6+180];
	xor.b32  	%r374, %r374, %r283;
	ld.global.u32 	%r284, [%rd6+184];
	xor.b32  	%r373, %r373, %r284;
	ld.global.u32 	%r285, [%rd6+188];
	xor.b32  	%r372, %r372, %r285;
	ld.global.u32 	%r286, [%rd6+192];
	xor.b32  	%r371, %r371, %r286;
	ld.global.u32 	%r287, [%rd6+196];
	xor.b32  	%r370, %r370, %r287;
$L__BB0_26:
	and.b32  	%r289, %r216, 1024;
	setp.eq.s32 	%p14, %r289, 0;
	@%p14 bra 	$L__BB0_28;
	ld.global.u32 	%r290, [%rd6+200];
	xor.b32  	%r374, %r374, %r290;
	ld.global.u32 	%r291, [%rd6+204];
	xor.b32  	%r373, %r373, %r291;
	ld.global.u32 	%r292, [%rd6+208];
	xor.b32  	%r372, %r372, %r292;
	ld.global.u32 	%r293, [%rd6+212];
	xor.b32  	%r371, %r371, %r293;
	ld.global.u32 	%r294, [%rd6+216];
	xor.b32  	%r370, %r370, %r294;
$L__BB0_28:
	and.b32  	%r296, %r216, 2048;
	setp.eq.s32 	%p15, %r296, 0;
	@%p15 bra 	$L__BB0_30;
	ld.global.u32 	%r297, [%rd6+220];
	xor.b32  	%r374, %r374, %r297;
	ld.global.u32 	%r298, [%rd6+224];
	xor.b32  	%r373, %r373, %r298;
	ld.global.u32 	%r299, [%rd6+228];
	xor.b32  	%r372, %r372, %r299;
	ld.global.u32 	%r300, [%rd6+232];
	xor.b32  	%r371, %r371, %r300;
	ld.global.u32 	%r301, [%rd6+236];
	xor.b32  	%r370, %r370, %r301;
$L__BB0_30:
	and.b32  	%r303, %r216, 4096;
	setp.eq.s32 	%p16, %r303, 0;
	@%p16 bra 	$L__BB0_32;
	ld.global.u32 	%r304, [%rd6+240];
	xor.b32  	%r374, %r374, %r304;
	ld.global.u32 	%r305, [%rd6+244];
	xor.b32  	%r373, %r373, %r305;
	ld.global.u32 	%r306, [%rd6+248];
	xor.b32  	%r372, %r372, %r306;
	ld.global.u32 	%r307, [%rd6+252];
	xor.b32  	%r371, %r371, %r307;
	ld.global.u32 	%r308, [%rd6+256];
	xor.b32  	%r370, %r370, %r308;
$L__BB0_32:
	and.b32  	%r310, %r216, 8192;
	setp.eq.s32 	%p17, %r310, 0;
	@%p17 bra 	$L__BB0_34;
	ld.global.u32 	%r311, [%rd6+260];
	xor.b32  	%r374, %r374, %r311;
	ld.global.u32 	%r312, [%rd6+264];
	xor.b32  	%r373, %r373, %r312;
	ld.global.u32 	%r313, [%rd6+268];
	xor.b32  	%r372, %r372, %r313;
	ld.global.u32 	%r314, [%rd6+272];
	xor.b32  	%r371, %r371, %r314;
	ld.global.u32 	%r315, [%rd6+276];
	xor.b32  	%r370, %r370, %r315;
$L__BB0_34:
	and.b32  	%r317, %r216, 16384;
	setp.eq.s32 	%p18, %r317, 0;
	@%p18 bra 	$L__BB0_36;
	ld.global.u32 	%r318, [%rd6+280];
	xor.b32  	%r374, %r374, %r318;
	ld.global.u32 	%r319, [%rd6+284];
	xor.b32  	%r373, %r373, %r319;
	ld.global.u32 	%r320, [%rd6+288];
	xor.b32  	%r372, %r372, %r320;
	ld.global.u32 	%r321, [%rd6+292];
	xor.b32  	%r371, %r371, %r321;
	ld.global.u32 	%r322, [%rd6+296];
	xor.b32  	%r370, %r370, %r322;
$L__BB0_36:
	and.b32  	%r324, %r216, 32768;
	setp.eq.s32 	%p19, %r324, 0;
	@%p19 bra 	$L__BB0_38;
	ld.global.u32 	%r325, [%rd6+300];
	xor.b32  	%r374, %r374, %r325;
	ld.global.u32 	%r326, [%rd6+304];
	xor.b32  	%r373, %r373, %r326;
	ld.global.u32 	%r327, [%rd6+308];
	xor.b32  	%r372, %r372, %r327;
	ld.global.u32 	%r328, [%rd6+312];
	xor.b32  	%r371, %r371, %r328;
	ld.global.u32 	%r329, [%rd6+316];
	xor.b32  	%r370, %r370, %r329;
$L__BB0_38:
	add.s32 	%r369, %r369, 16;
	setp.ne.s32 	%p20, %r369, 32;
	@%p20 bra 	$L__BB0_6;
	mad.lo.s32 	%r330, %r363, -31, %r16;
	add.s32 	%r363, %r330, 1;
	setp.ne.s32 	%p21, %r363, 5;
	@%p21 bra 	$L__BB0_5;
	st.global.u32 	[%rd2+4], %r374;
	st.global.u32 	[%rd2+8], %r373;
	st.global.u32 	[%rd2+12], %r372;
	st.global.u32 	[%rd2+16], %r371;
	st.global.u32 	[%rd2+20], %r370;
	add.s32 	%r357, %r357, 1;
	setp.lt.u32 	%p22, %r357, %r7;
	@%p22 bra 	$L__BB0_4;
$L__BB0_41:
	shr.u64 	%rd7, %rd21, 2;
	add.s32 	%r356, %r356, 1;
	setp.gt.u64 	%p23, %rd21, 3;
	mov.u64 	%rd21, %rd7;
	@%p23 bra 	$L__BB0_2;
$L__BB0_42:
	mov.b32 	%r331, 0;
	st.global.v2.u32 	[%rd2+24], {%r331, %r331};
	st.global.u32 	[%rd2+32], %r331;
	mov.b64 	%rd17, 0;
	st.global.u64 	[%rd2+40], %rd17;
	shr.u32 	%r332, %r374, 2;
	xor.b32  	%r333, %r332, %r374;
	shl.b32 	%r334, %r370, 4;
	shl.b32 	%r335, %r333, 1;
	xor.b32  	%r336, %r335, %r334;
	xor.b32  	%r337, %r336, %r333;
	xor.b32  	%r338, %r337, %r370;
	add.s32 	%r339, %r338, 1098403184;
	cvt.rn.f32.u32 	%f1, %r339;
	fma.rn.f32 	%f2, %f1, 0f2F800000, 0f2F000000;
	cvt.f64.f32 	%fd1, %f2;
	shr.u32 	%r340, %r373, 2;
	xor.b32  	%r341, %r340, %r373;
	st.global.v2.u32 	[%rd2+8], {%r371, %r370};
	shl.b32 	%r342, %r338, 4;
	shl.b32 	%r343, %r341, 1;
	xor.b32  	%r344, %r343, %r342;
	xor.b32  	%r345, %r344, %r341;
	xor.b32  	%r346, %r345, %r338;
	st.global.v2.u32 	[%rd2+16], {%r338, %r346};
	mov.b32 	%r347, 1098765621;
	st.global.v2.u32 	[%rd2], {%r347, %r372};
	add.s32 	%r348, %r346, 1098765621;
	cvt.rn.f32.u32 	%f3, %r348;
	fma.rn.f32 	%f4, %f3, 0f2F800000, 0f2F000000;
	cvt.f64.f32 	%fd2, %f4;
	mul.f64 	%fd3, %fd2, %fd2;
	fma.rn.f64 	%fd4, %fd1, %fd1, %fd3;
	setp.gtu.f64 	%p24, %fd4, 0d3FF0000000000000;
	@%p24 bra 	$L__BB0_44;
	cvta.to.global.u64 	%rd18, %rd8;
	shl.b64 	%rd19, %rd1, 2;
	add.s64 	%rd20, %rd18, %rd19;
	ld.global.u32 	%r349, [%rd20];
	add.s32 	%r350, %r349, 1;
	st.global.u32 	[%rd20], %r350;
$L__BB0_44:
	ret;

}


// ===== COMPILED SASS (sm_100) =====

	.target	sm_100

	.elftype	@"ET_EXEC"


//--------------------- .note.nv.tkinfo           --------------------------
	.section	.note.nv.tkinfo,"",@"SHT_NOTE"
	.sectionflags	@"SHF_NOTE_NV_TKINFO"
	.tkinfo
        /*0018*/ 	.word	0x00000002
        /*0030*/ 	.string	""
        /*0030*/ 	.string	"ptxas"
        /*0030*/ 	.string	"Cuda compilation tools, release 13.0, V13.0.88"
        /*0030*/ 	.string	"Build cuda_13.0.r13.0/compiler.36424714_0"
        /*0030*/ 	.string	"-arch sm_100 -m 64 "



//--------------------- .note.nv.cuinfo           --------------------------
	.section	.note.nv.cuinfo,"",@"SHT_NOTE"
	.sectionflags	@"SHF_NOTE_NV_CUINFO"
        /*0018*/ 	.short	0x0002
        /*001a*/ 	.short	0x0064
        /*001c*/ 	.short	0x0082
	.zero		2


//--------------------- .nv.info                  --------------------------
	.section	.nv.info,"",@"SHT_CUDA_INFO"
	.align	4


	//----- nvinfo : EIATTR_REGCOUNT
	.align		4
        /*0000*/ 	.byte	0x04, 0x2f
        /*0002*/ 	.short	(.L_10 - .L_9)
	.align		4
.L_9:
        /*0004*/ 	.word	index@(_Z21calculate_value_of_piPiP17curandStateXORWOW)
        /*0008*/ 	.word	0x00000020


	//----- nvinfo : EIATTR_FRAME_SIZE
	.align		4
.L_10:
        /*000c*/ 	.byte	0x04, 0x11
        /*000e*/ 	.short	(.L_12 - .L_11)
	.align		4
.L_11:
        /*0010*/ 	.word	index@(_Z21calculate_value_of_piPiP17curandStateXORWOW)
        /*0014*/ 	.word	0x00000000


	//----- nvinfo : EIATTR_MIN_STACK_SIZE
	.align		4
.L_12:
        /*0018*/ 	.byte	0x04, 0x12
        /*001a*/ 	.short	(.L_14 - .L_13)
	.align		4
.L_13:
        /*001c*/ 	.word	index@(_Z21calculate_value_of_piPiP17curandStateXORWOW)
        /*0020*/ 	.word	0x00000000
.L_14:


//--------------------- .nv.compat                --------------------------
	.section	.nv.compat,"",@"SHT_CUDA_COMPAT_INFO"
	.align	4
        /*0000*/ 	.byte	0x02, 0x09, 0x00, 0x00, 0x02, 0x02, 0x01, 0x00, 0x02, 0x05, 0x05, 0x00, 0x03, 0x07, 0x01, 0x01
        /*0010*/ 	.byte	0x02, 0x03, 0x00, 0x00, 0x02, 0x06, 0x01, 0x00, 0x04, 0x0b, 0x08, 0x00, 0x01, 0x00, 0x00, 0x00
        /*0020*/ 	.byte	0x00, 0x00, 0x00, 0x00


//--------------------- .nv.info._Z21calculate_value_of_piPiP17curandStateXORWOW --------------------------
	.section	.nv.info._Z21calculate_value_of_piPiP17curandStateXORWOW,"",@"SHT_CUDA_INFO"
	.sectionflags	@""
	.align	4


	//----- nvinfo : EIATTR_CUDA_API_VERSION
	.align		4
        /*0000*/ 	.byte	0x04, 0x37
        /*0002*/ 	.short	(.L_16 - .L_15)
.L_15:
        /*0004*/ 	.word	0x00000082


	//----- nvinfo : EIATTR_KPARAM_INFO
	.align		4
.L_16:
        /*0008*/ 	.byte	0x04, 0x17
        /*000a*/ 	.short	(.L_18 - .L_17)
.L_17:
        /*000c*/ 	.word	0x00000000
        /*0010*/ 	.short	0x0001
        /*0012*/ 	.short	0x0008
        /*0014*/ 	.byte	0x00, 0xf5, 0x21, 0x00


	//----- nvinfo : EIATTR_KPARAM_INFO
	.align		4
.L_18:
        /*0018*/ 	.byte	0x04, 0x17
        /*001a*/ 	.short	(.L_20 - .L_19)
.L_19:
        /*001c*/ 	.word	0x00000000
        /*0020*/ 	.short	0x0000
        /*0022*/ 	.short	0x0000
        /*0024*/ 	.byte	0x00, 0xf5, 0x21, 0x00


	//----- nvinfo : EIATTR_SPARSE_MMA_MASK
	.align		4
.L_20:
        /*0028*/ 	.byte	0x03, 0x50
        /*002a*/ 	.short	0x0000


	//----- nvinfo : EIATTR_MAXREG_COUNT
	.align		4
        /*002c*/ 	.byte	0x03, 0x1b
        /*002e*/ 	.short	0x00ff


	//----- nvinfo : EIATTR_MERCURY_ISA_VERSION
	.align		4
        /*0030*/ 	.byte	0x03, 0x5f
        /*0032*/ 	.short	0x0101


	//----- nvinfo : EIATTR_VRC_CTA_INIT_COUNT
	.align		4
        /*0034*/ 	.byte	0x02, 0x4a
	.zero		1
	.zero		1


	//----- nvinfo : EIATTR_EXIT_INSTR_OFFSETS
	.align		4
        /*0038*/ 	.byte	0x04, 0x1c
        /*003a*/ 	.short	(.L_22 - .L_21)


	//   ....[0]....
.L_21:
        /*003c*/ 	.word	0x00001140


	//   ....[1]....
        /*0040*/ 	.word	0x000011b0


	//----- nvinfo : EIATTR_CRS_STACK_SIZE
	.align		4
.L_22:
        /*0044*/ 	.byte	0x04, 0x1e
        /*0046*/ 	.short	(.L_24 - .L_23)
.L_23:
        /*0048*/ 	.word	0x00000000


	//----- nvinfo : EIATTR_CBANK_PARAM_SIZE
	.align		4
.L_24:
        /*004c*/ 	.byte	0x03, 0x19
        /*004e*/ 	.short	0x0010


	//----- nvinfo : EIATTR_PARAM_CBANK
	.align		4
        /*0050*/ 	.byte	0x04, 0x0a
        /*0052*/ 	.short	(.L_26 - .L_25)
	.align		4
.L_25:
        /*0054*/ 	.word	index@(.nv.constant0._Z21calculate_value_of_piPiP17curandStateXORWOW)
        /*0058*/ 	.short	0x0380
        /*005a*/ 	.short	0x0010


	//----- nvinfo : EIATTR_SW_WAR
	.align		4
.L_26:
        /*005c*/ 	.byte	0x04, 0x36
        /*005e*/ 	.short	(.L_28 - .L_27)
.L_27:
        /*0060*/ 	.word	0x00000008
.L_28:


//--------------------- .nv.callgraph             --------------------------
	.section	.nv.callgraph,"",@"SHT_CUDA_CALLGRAPH"
	.align	4
	.sectionentsize	8
	.align		4
        /*0000*/ 	.word	0x00000000
	.align		4
        /*0004*/ 	.word	0xffffffff
	.align		4
        /*0008*/ 	.word	0x00000000
	.align		4
        /*000c*/ 	.word	0xfffffffe
	.align		4
        /*0010*/ 	.word	0x00000000
	.align		4
        /*0014*/ 	.word	0xfffffffd
	.align		4
        /*0018*/ 	.word	0x00000000
	.align		4
        /*001c*/ 	.word	0xfffffffc


//--------------------- .nv.constant4             --------------------------
	.section	.nv.constant4,"a",@progbits
	.align	8
	.align		8
.nv.constant4:
        /*0000*/ 	.dword	precalc_xorwow_matrix
	.align		8
        /*0008*/ 	.dword	precalc_xorwow_offset_matrix
	.align		8
        /*0010*/ 	.dword	mrg32k3aM1
	.align		8
        /*0018*/ 	.dword	mrg32k3aM2
	.align		8
        /*0020*/ 	.dword	mrg32k3aM1SubSeq
	.align		8
        /*0028*/ 	.dword	mrg32k3aM2SubSeq
	.align		8
        /*0030*/ 	.dword	mrg32k3aM1Seq
	.align		8
        /*0038*/ 	.dword	mrg32k3aM2Seq


//--------------------- .nv.constant3             --------------------------
	.section	.nv.constant3,"a",@progbits
	.align	8
.nv.constant3:
	.type		__cr_lgamma_table,@object
	.size		__cr_lgamma_table,(.L_8 - __cr_lgamma_table)
__cr_lgamma_table:
        /*0000*/ 	.byte	0x00, 0x00, 0x00, 0x00, 0x00, 0x00, 0x00, 0x00, 0x00, 0x00, 0x00, 0x00, 0x00, 0x00, 0x00, 0x00
        /*0010*/ 	.byte	0xef, 0x39, 0xfa, 0xfe, 0x42, 0x2e, 0xe6, 0x3f, 0x02, 0x20, 0x2a, 0xfa, 0x0b, 0xab, 0xfc, 0x3f
        /*0020*/ 	.byte	0xf9, 0x2c, 0x92, 0x7c, 0xa7, 0x6c, 0x09, 0x40, 0xc9, 0x79, 0x44, 0x3c, 0x64, 0x26, 0x13, 0x40
        /*0030*/ 	.byte	0xca, 0x01, 0xcf, 0x3a, 0x27, 0x51, 0x1a, 0x40, 0x30, 0xcc, 0x2d, 0xf3, 0xe1, 0x0c, 0x21, 0x40
        /*0040*/ 	.byte	0x0d, 0xb7, 0xfc, 0x82, 0x8e, 0x35, 0x25, 0x40
.L_8:


//--------------------- .text._Z21calculate_value_of_piPiP17curandStateXORWOW --------------------------
	.section	.text._Z21calculate_value_of_piPiP17curandStateXORWOW,"ax",@progbits
	.align	128
        .global         _Z21calculate_value_of_piPiP17curandStateXORWOW
        .type           _Z21calculate_value_of_piPiP17curandStateXORWOW,@function
        .size           _Z21calculate_value_of_piPiP17curandStateXORWOW,(.L_x_9 - _Z21calculate_value_of_piPiP17curandStateXORWOW)
        .other          _Z21calculate_value_of_piPiP17curandStateXORWOW,@"STO_CUDA_ENTRY STV_DEFAULT"
_Z21calculate_value_of_piPiP17curandStateXORWOW:
.text._Z21calculate_value_of_piPiP17curandStateXORWOW:
[----:B------:R-:W-:Y:S01]  /*0000*/  LDC R1, c[0x0][0x37c] ;  /* 0x0000df00ff017b82 */ /* 0x000fe20000000800 */
[----:B------:R-:W0:Y:S07]  /*0010*/  S2R R0, SR_TID.X ;  /* 0x0000000000007919 */ /* 0x000e2e0000002100 */
[----:B------:R-:W1:Y:S01]  /*0020*/  LDC.64 R6, c[0x0][0x388] ;  /* 0x0000e200ff067b82 */ /* 0x000e620000000a00 */
[----:B------:R-:W0:Y:S01]  /*0030*/  LDCU UR6, c[0x0][0x360] ;  /* 0x00006c00ff0677ac */ /* 0x000e220008000800 */
[----:B------:R-:W-:Y:S01]  /*0040*/  IMAD.MOV.U32 R8, RZ, RZ, 0x4172c5ab ;  /* 0x4172c5abff087424 */ /* 0x000fe200078e00ff */
[----:B------:R-:W0:Y:S01]  /*0050*/  S2R R3, SR_CTAID.X ;  /* 0x0000000000037919 */ /* 0x000e220000002500 */
[----:B------:R-:W-:Y:S01]  /*0060*/  IMAD.MOV.U32 R9, RZ, RZ, 0x6ed7b6a8 ;  /* 0x6ed7b6a8ff097424 */ /* 0x000fe200078e00ff */
[----:B------:R-:W2:Y:S01]  /*0070*/  LDCU.64 UR4, c[0x0][0x358] ;  /* 0x00006b00ff0477ac */ /* 0x000ea20008000a00 */
[----:B------:R-:W-:Y:S01]  /*0080*/  IMAD.MOV.U32 R10, RZ, RZ, 0x72e1bc76 ;  /* 0x72e1bc76ff0a7424 */ /* 0x000fe200078e00ff */
[----:B------:R-:W-:Y:S01]  /*0090*/  BSSY.RECONVERGENT B0, `(.L_x_0) ;  /* 0x00000e9000007945 */ /* 0x000fe20003800200 */
[----:B------:R-:W-:-:S02]  /*00a0*/  IMAD.MOV.U32 R11, RZ, RZ, -0x75bd8fc ;  /* 0xf8a42704ff0b7424 */ /* 0x000fc400078e00ff */
[----:B------:R-:W-:Y:S02]  /*00b0*/  IMAD.MOV.U32 R12, RZ, RZ, -0x23270784 ;  /* 0xdcd8f87cff0c7424 */ /* 0x000fe400078e00ff */
[----:B------:R-:W-:Y:S02]  /*00c0*/  IMAD.MOV.U32 R13, RZ, RZ, 0x67d428ac ;  /* 0x67d428acff0d7424 */ /* 0x000fe400078e00ff */
[----:B------:R-:W-:Y:S02]  /*00d0*/  IMAD.MOV.U32 R14, RZ, RZ, 0x6ed7b6a8 ;  /* 0x6ed7b6a8ff0e7424 */ /* 0x000fe400078e00ff */
[----:B------:R-:W-:Y:S02]  /*00e0*/  IMAD.MOV.U32 R5, RZ, RZ, -0x75bd8fc ;  /* 0xf8a42704ff057424 */ /* 0x000fe400078e00ff */
[----:B------:R-:W-:Y:S02]  /*00f0*/  IMAD.MOV.U32 R4, RZ, RZ, 0x72e1bc76 ;  /* 0x72e1bc76ff047424 */ /* 0x000fe400078e00ff */
[----:B------:R-:W-:-:S02]  /*0100*/  IMAD.MOV.U32 R2, RZ, RZ, -0x23270784 ;  /* 0xdcd8f87cff027424 */ /* 0x000fc400078e00ff */
[----:B0-----:R-:W-:Y:S02]  /*0110*/  IMAD R0, R3, UR6, R0 ;  /* 0x0000000603007c24 */ /* 0x001fe4000f8e0200 */
[----:B------:R-:W-:Y:S02]  /*0120*/  IMAD.MOV.U32 R3, RZ, RZ, 0x67d428ac ;  /* 0x67d428acff037424 */ /* 0x000fe400078e00ff */
[C---:B-1----:R-:W-:Y:S01]  /*0130*/  IMAD.WIDE.U32 R6, R0.reuse, 0x30, R6 ;  /* 0x0000003000067825 */ /* 0x042fe200078e0006 */
[----:B------:R-:W-:-:S04]  /*0140*/  ISETP.NE.AND P0, PT, R0, RZ, PT ;  /* 0x000000ff0000720c */ /* 0x000fc80003f05270 */
[----:B--2---:R0:W-:Y:S04]  /*0150*/  STG.E.64 desc[UR4][R6.64], R8 ;  /* 0x0000000806007986 */ /* 0x0041e8000c101b04 */
[----:B------:R0:W-:Y:S04]  /*0160*/  STG.E.64 desc[UR4][R6.64+0x8], R10 ;  /* 0x0000080a06007986 */ /* 0x0001e8000c101b04 */
[----:B------:R0:W-:Y:S01]  /*0170*/  STG.E.64 desc[UR4][R6.64+0x10], R12 ;  /* 0x0000100c06007986 */ /* 0x0001e2000c101b04 */
[----:B------:R-:W-:Y:S05]  /*0180*/  @!P0 BRA `(.L_x_1) ;  /* 0x0000000c00648947 */ /* 0x000fea0003800000 */
[----:B0-----:R-:W-:Y:S02]  /*0190*/  IMAD.MOV.U32 R10, RZ, RZ, RZ ;  /* 0x000000ffff0a7224 */ /* 0x001fe400078e00ff */
[----:B------:R-:W-:Y:S02]  /*01a0*/  IMAD.MOV.U32 R14, RZ, RZ, 0x6ed7b6a8 ;  /* 0x6ed7b6a8ff0e7424 */ /* 0x000fe400078e00ff */
[----:B------:R-:W-:Y:S02]  /*01b0*/  IMAD.MOV.U32 R11, RZ, RZ, R0 ;  /* 0x000000ffff0b7224 */ /* 0x000fe400078e0000 */
[----:B------:R-:W-:Y:S02]  /*01c0*/  IMAD.MOV.U32 R12, RZ, RZ, RZ ;  /* 0x000000ffff0c7224 */ /* 0x000fe400078e00ff */
[----:B------:R-:W-:Y:S02]  /*01d0*/  IMAD.MOV.U32 R4, RZ, RZ, 0x72e1bc76 ;  /* 0x72e1bc76ff047424 */ /* 0x000fe400078e00ff */
[----:B------:R-:W-:-:S02]  /*01e0*/  IMAD.MOV.U32 R5, RZ, RZ, -0x75bd8fc ;  /* 0xf8a42704ff057424 */ /* 0x000fc400078e00ff */
[----:B------:R-:W-:Y:S02]  /*01f0*/  IMAD.MOV.U32 R2, RZ, RZ, -0x23270784 ;  /* 0xdcd8f87cff027424 */ /* 0x000fe400078e00ff */
[----:B------:R-:W-:-:S07]  /*0200*/  IMAD.MOV.U32 R3, RZ, RZ, 0x67d428ac ;  /* 0x67d428acff037424 */ /* 0x000fce00078e00ff */
.L_x_7:
[----:B------:R-:W-:Y:S01]  /*0210*/  LOP3.LUT R6, R11, 0x3, RZ, 0xc0, !PT ;  /* 0x000000030b067812 */ /* 0x000fe200078ec0ff */
[----:B------:R-:W-:Y:S03]  /*0220*/  BSSY.RECONVERGENT B1, `(.L_x_2) ;  /* 0x00000c9000017945 */ /* 0x000fe60003800200 */
[----:B------:R-:W-:-:S04]  /*0230*/  ISETP.NE.U32.AND P0, PT, R6, RZ, PT ;  /* 0x000000ff0600720c */ /* 0x000fc80003f05070 */
[----:B------:R-:W-:-:S13]  /*0240*/  ISETP.NE.AND.EX P0, PT, RZ, RZ, PT, P0 ;  /* 0x000000ffff00720c */ /* 0x000fda0003f05300 */
[----:B0-----:R-:W-:Y:S05]  /*0250*/  @!P0 BRA `(.L_x_3) ;  /* 0x0000000c00148947 */ /* 0x001fea0003800000 */
[----:B------:R-:W0:Y:S01]  /*0260*/  LDC.64 R6, c[0x4][RZ] ;  /* 0x01000000ff067b82 */ /* 0x000e220000000a00 */
[----:B------:R-:W-:Y:S02]  /*0270*/  IMAD.MOV.U32 R13, RZ, RZ, RZ ;  /* 0x000000ffff0d7224 */ /* 0x000fe400078e00ff */
[----:B0-----:R-:W-:-:S07]  /*0280*/  IMAD.WIDE.U32 R6, R10, 0xc80, R6 ;  /* 0x00000c800a067825 */ /* 0x001fce00078e0006 */
.L_x_6:
[----:B0-----:R-:W-:Y:S02]  /*0290*/  CS2R R14, SRZ ;  /* 0x00000000000e7805 */ /* 0x001fe4000001ff00 */
[----:B------:R-:W-:Y:S02]  /*02a0*/  CS2R R2, SRZ ;  /* 0x0000000000027805 */ /* 0x000fe4000001ff00 */
[----:B------:R-:W-:-:S07]  /*02b0*/  CS2R R4, SRZ ;  /* 0x0000000000047805 */ /* 0x000fce000001ff00 */
.L_x_5:
[----:B------:R-:W0:Y:S02]  /*02c0*/  LDC.64 R8, c[0x0][0x388] ;  /* 0x0000e200ff087b82 */ /* 0x000e240000000a00 */
[----:B0-----:R-:W-:-:S04]  /*02d0*/  IMAD.WIDE.U32 R8, R0, 0x30, R8 ;  /* 0x0000003000087825 */ /* 0x001fc800078e0008 */
[----:B------:R-:W-:-:S05]  /*02e0*/  IMAD.WIDE.U32 R8, R15, 0x4, R8 ;  /* 0x000000040f087825 */ /* 0x000fca00078e0008 */
[----:B------:R0:W5:Y:S01]  /*02f0*/  LDG.E R16, desc[UR4][R8.64+0x4] ;  /* 0x0000040408107981 */ /* 0x000162000c1e1900 */
[----:B------:R-:W-:-:S07]  /*0300*/  IMAD.MOV.U32 R17, RZ, RZ, RZ ;  /* 0x000000ffff117224 */ /* 0x000fce00078e00ff */
.L_x_4:
[----:B-----5:R-:W-:Y:S01]  /*0310*/  SHF.R.U32.HI R22, RZ, R17, R16 ;  /* 0x00000011ff167219 */ /* 0x020fe20000011610 */
[----:B0-----:R-:W-:-:S03]  /*0320*/  IMAD.SHL.U32 R8, R15, 0x20, RZ ;  /* 0x000000200f087824 */ /* 0x001fc600078e00ff */
[----:B------:R-:W-:Y:S01]  /*0330*/  LOP3.LUT R9, R22, 0x1, RZ, 0xc0, !PT ;  /* 0x0000000116097812 */ /* 0x000fe200078ec0ff */
[----:B------:R-:W-:-:S03]  /*0340*/  IMAD.IADD R8, R8, 0x1, R17 ;  /* 0x0000000108087824 */ /* 0x000fc600078e0211 */
[----:B------:R-:W-:Y:S01]  /*0350*/  ISETP.NE.U32.AND P0, PT, R9, 0x1, PT ;  /* 0x000000010900780c */ /* 0x000fe20003f05070 */
[----:B------:R-:W-:-:S03]  /*0360*/  IMAD R9, R8, 0x5, RZ ;  /* 0x0000000508097824 */ /* 0x000fc600078e02ff */
[----:B------:R-:W-:Y:S01]  /*0370*/  R2P PR, R22, 0x7e ;  /* 0x0000007e16007804 */ /* 0x000fe20000000000 */
[----:B------:R-:W-:-:S08]  /*0380*/  IMAD.WIDE.U32 R8, R9, 0x4, R6 ;  /* 0x0000000409087825 */ /* 0x000fd000078e0006 */
[----:B------:R-:W2:Y:S04]  /*0390*/  @!P0 LDG.E R19, desc[UR4][R8.64] ;  /* 0x0000000408138981 */ /* 0x000ea8000c1e1900 */
[----:B------:R-:W3:Y:S04]  /*03a0*/  @P1 LDG.E R21, desc[UR4][R8.64+0x14] ;  /* 0x0000140408151981 */ /* 0x000ee8000c1e1900 */
[----:B------:R-:W4:Y:S04]  /*03b0*/  @!P0 LDG.E R18, desc[UR4][R8.64+0x10] ;  /* 0x0000100408128981 */ /* 0x000f28000c1e1900 */
[----:B------:R-:W4:Y:S04]  /*03c0*/  @P2 LDG.E R23, desc[UR4][R8.64+0x28] ;  /* 0x0000280408172981 */ /* 0x000f28000c1e1900 */
[----:B------:R-:W4:Y:S04]  /*03d0*/  @P1 LDG.E R20, desc[UR4][R8.64+0x24] ;  /* 0x0000240408141981 */ /* 0x000f28000c1e1900 */
[----:B------:R-:W4:Y:S04]  /*03e0*/  @P3 LDG.E R25, desc[UR4][R8.64+0x3c] ;  /* 0x00003c0408193981 */ /* 0x000f28000c1e1900 */
[----:B------:R-:W4:Y:S04]  /*03f0*/  @P2 LDG.E R24, desc[UR4][R8.64+0x38] ;  /* 0x0000380408182981 */ /* 0x000f28000c1e1900 */
[----:B------:R-:W4:Y:S04]  /*0400*/  @P4 LDG.E R27, desc[UR4][R8.64+0x50] ;  /* 0x00005004081b4981 */ /* 0x000f28000c1e1900 */
[----:B------:R-:W4:Y:S01]  /*0410*/  @P5 LDG.E R29, desc[UR4][R8.64+0x64] ;  /* 0x00006404081d5981 */ /* 0x000f22000c1e1900 */
[----:B--2---:R-:W-:-:S03]  /*0420*/  @!P0 LOP3.LUT R14, R14, R19, RZ, 0x3c, !PT ;  /* 0x000000130e0e8212 */ /* 0x004fc600078e3cff */
[----:B------:R-:W2:Y:S01]  /*0430*/  @!P0 LDG.E R19, desc[UR4][R8.64+0x4] ;  /* 0x0000040408138981 */ /* 0x000ea2000c1e1900 */
[----:B---3--:R-:W-:-:S03]  /*0440*/  @P1 LOP3.LUT R14, R14, R21, RZ, 0x3c, !PT ;  /* 0x000000150e0e1212 */ /* 0x008fc600078e3cff */
[----:B------:R-:W3:Y:S01]  /*0450*/  @!P0 LDG.E R21, desc[UR4][R8.64+0xc] ;  /* 0x00000c0408158981 */ /* 0x000ee2000c1e1900 */
[----:B----4-:R-:W-:-:S03]  /*0460*/  @!P0 LOP3.LUT R3, R3, R18, RZ, 0x3c, !PT ;  /* 0x0000001203038212 */ /* 0x010fc600078e3cff */
[----:B------:R-:W4:Y:S01]  /*0470*/  @!P0 LDG.E R18, desc[UR4][R8.64+0x8] ;  /* 0x0000080408128981 */ /* 0x000f22000c1e1900 */
[----:B------:R-:W-:-:S03]  /*0480*/  @P2 LOP3.LUT R14, R14, R23, RZ, 0x3c, !PT ;  /* 0x000000170e0e2212 */ /* 0x000fc600078e3cff */
[----:B------:R-:W4:Y:S01]  /*0490*/  @P1 LDG.E R23, desc[UR4][R8.64+0x18] ;  /* 0x0000180408171981 */ /* 0x000f22000c1e1900 */
[----:B------:R-:W-:-:S03]  /*04a0*/  @P1 LOP3.LUT R3, R3, R20, RZ, 0x3c, !PT ;  /* 0x0000001403031212 */ /* 0x000fc600078e3cff */
[----:B------:R-:W4:Y:S01]  /*04b0*/  @P1 LDG.E R20, desc[UR4][R8.64+0x1c] ;  /* 0x00001c0408141981 */ /* 0x000f22000c1e1900 */
[----:B------:R-:W-:-:S03]  /*04c0*/  @P3 LOP3.LUT R14, R14, R25, RZ, 0x3c, !PT ;  /* 0x000000190e0e3212 */ /* 0x000fc600078e3cff */
[----:B------:R-:W4:Y:S01]  /*04d0*/  @P1 LDG.E R25, desc[UR4][R8.64+0x20] ;  /* 0x0000200408191981 */ /* 0x000f22000c1e1900 */
[----:B------:R-:W-:-:S03]  /*04e0*/  @P2 LOP3.LUT R3, R3, R24, RZ, 0x3c, !PT ;  /* 0x0000001803032212 */ /* 0x000fc600078e3cff */
[----:B------:R-:W4:Y:S01]  /*04f0*/  @P3 LDG.E R24, desc[UR4][R8.64+0x4c] ;  /* 0x00004c0408183981 */ /* 0x000f22000c1e1900 */
[----:B--2---:R-:W-:-:S03]  /*0500*/  @!P0 LOP3.LUT R4, R4, R19, RZ, 0x3c, !PT ;  /* 0x0000001304048212 */ /* 0x004fc600078e3cff */
[----:B------:R-:W2:Y:S01]  /*0510*/  @P2 LDG.E R19, desc[UR4][R8.64+0x2c] ;  /* 0x00002c0408132981 */ /* 0x000ea2000c1e1900 */
[----:B---3--:R-:W-:-:S03]  /*0520*/  @!P0 LOP3.LUT R2, R2, R21, RZ, 0x3c, !PT ;  /* 0x0000001502028212 */ /* 0x008fc600078e3cff */
[----:B------:R-:W3:Y:S01]  /*0530*/  @P2 LDG.E R21, desc[UR4][R8.64+0x34] ;  /* 0x0000340408152981 */ /* 0x000ee2000c1e1900 */
[----:B----4-:R-:W-:-:S03]  /*0540*/  @!P0 LOP3.LUT R5, R5, R18, RZ, 0x3c, !PT ;  /* 0x0000001205058212 */ /* 0x010fc600078e3cff */
[----:B------:R-:W4:Y:S01]  /*0550*/  @P2 LDG.E R18, desc[UR4][R8.64+0x30] ;  /* 0x0000300408122981 */ /* 0x000f22000c1e1900 */
        /* <DEDUP_REMOVED lines=10> */
[----:B--2---:R-:W-:-:S03]  /*0600*/  @P2 LOP3.LUT R4, R4, R19, RZ, 0x3c, !PT ;  /* 0x0000001304042212 */ /* 0x004fc600078e3cff */
[----:B------:R-:W2:Y:S01]  /*0610*/  @P4 LDG.E R19, desc[UR4][R8.64+0x54] ;  /* 0x0000540408134981 */ /* 0x000ea2000c1e1900 */
[----:B---3--:R-:W-:-:S03]  /*0620*/  @P2 LOP3.LUT R2, R2, R21, RZ, 0x3c, !PT ;  /* 0x0000001502022212 */ /* 0x008fc600078e3cff */
[----:B------:R-:W3:Y:S01]  /*0630*/  @P4 LDG.E R21, desc[UR4][R8.64+0x5c] ;  /* 0x00005c0408154981 */ /* 0x000ee2000c1e1900 */
[----:B----4-:R-:W-:-:S03]  /*0640*/  @P2 LOP3.LUT R5, R5, R18, RZ, 0x3c, !PT ;  /* 0x0000001205052212 */ /* 0x010fc600078e3cff */
        /* <DEDUP_REMOVED lines=9> */
[----:B------:R-:W-:Y:S02]  /*06e0*/  LOP3.LUT P0, RZ, R22, 0x80, RZ, 0xc0, !PT ;  /* 0x0000008016ff7812 */ /* 0x000fe4000780c0ff */
[----:B------:R-:W-:-:S04]  /*06f0*/  @P5 LOP3.LUT R14, R14, R29, RZ, 0x3c, !PT ;  /* 0x0000001d0e0e5212 */ /* 0x000fc800078e3cff */
[----:B------:R-:W-:-:S07]  /*0700*/  @P6 LOP3.LUT R14, R14, R27, RZ, 0x3c, !PT ;  /* 0x0000001b0e0e6212 */ /* 0x000fce00078e3cff */
[----:B------:R-:W4:Y:S04]  /*0710*/  @P0 LDG.E R27, desc[UR4][R8.64+0x8c] ;  /* 0x00008c04081b0981 */ /* 0x000f28000c1e1900 */
        /* <DEDUP_REMOVED lines=15> */
[----:B------:R-:W-:Y:S02]  /*0810*/  @P0 LOP3.LUT R14, R14, R27, RZ, 0x3c, !PT ;  /* 0x0000001b0e0e0212 */ /* 0x000fe400078e3cff */
[----:B--2---:R-:W-:Y:S02]  /*0820*/  @P6 LOP3.LUT R4, R4, R19, RZ, 0x3c, !PT ;  /* 0x0000001304046212 */ /* 0x004fe400078e3cff */
[----:B---3--:R-:W-:Y:S02]  /*0830*/  @P6 LOP3.LUT R2, R2, R21, RZ, 0x3c, !PT ;  /* 0x0000001502026212 */ /* 0x008fe400078e3cff */
[----:B----4-:R-:W-:Y:S02]  /*0840*/  @P6 LOP3.LUT R5, R5, R18, RZ, 0x3c, !PT ;  /* 0x0000001205056212 */ /* 0x010fe400078e3cff */
[----:B------:R-:W-:Y:S02]  /*0850*/  @P0 LOP3.LUT R4, R4, R23, RZ, 0x3c, !PT ;  /* 0x0000001704040212 */ /* 0x000fe400078e3cff */
[----:B------:R-:W-:-:S02]  /*0860*/  @P6 LOP3.LUT R3, R3, R20, RZ, 0x3c, !PT ;  /* 0x0000001403036212 */ /* 0x000fc400078e3cff */
[----:B------:R-:W-:Y:S02]  /*0870*/  @P0 LOP3.LUT R2, R2, R25, RZ, 0x3c, !PT ;  /* 0x0000001902020212 */ /* 0x000fe400078e3cff */
[----:B------:R-:W-:Y:S02]  /*0880*/  @P0 LOP3.LUT R3, R3, R26, RZ, 0x3c, !PT ;  /* 0x0000001a03030212 */ /* 0x000fe400078e3cff */
[----:B------:R-:W-:Y:S02]  /*0890*/  @P0 LOP3.LUT R5, R5, R24, RZ, 0x3c, !PT ;  /* 0x0000001805050212 */ /* 0x000fe400078e3cff */
[----:B------:R-:W-:-:S13]  /*08a0*/  R2P PR, R22.B1, 0x7f ;  /* 0x0000007f16007804 */ /* 0x000fda0000001000 */
[----:B------:R-:W2:Y:S04]  /*08b0*/  @P0 LDG.E R19, desc[UR4][R8.64+0xa0] ;  /* 0x0000a00408130981 */ /* 0x000ea8000c1e1900 */
[----:B------:R-:W3:Y:S04]  /*08c0*/  @P1 LDG.E R21, desc[UR4][R8.64+0xb4] ;  /* 0x0000b40408151981 */ /* 0x000ee8000c1e1900 */
[----:B------:R-:W4:Y:S04]  /*08d0*/  @P2 LDG.E R23, desc[UR4][R8.64+0xc8] ;  /* 0x0000c80408172981 */ /* 0x000f28000c1e1900 */
[----:B------:R-:W4:Y:S04]  /*08e0*/  @P0 LDG.E R20, desc[UR4][R8.64+0xa8] ;  /* 0x0000a80408140981 */ /* 0x000f28000c1e1900 */
[----:B------:R-:W4:Y:S04]  /*08f0*/  @P0 LDG.E R24, desc[UR4][R8.64+0xb0] ;  /* 0x0000b00408180981 */ /* 0x000f28000c1e1900 */
[----:B------:R-:W4:Y:S04]  /*0900*/  @P3 LDG.E R25, desc[UR4][R8.64+0xdc] ;  /* 0x0000dc0408193981 */ /* 0x000f28000c1e1900 */
[----:B------:R-:W4:Y:S04]  /*0910*/  @P1 LDG.E R18, desc[UR4][R8.64+0xbc] ;  /* 0x0000bc0408121981 */ /* 0x000f28000c1e1900 */
        /* <DEDUP_REMOVED lines=20> */
[----:B---3--:R-:W-:Y:S02]  /*0a60*/  @P0 LOP3.LUT R2, R2, R21, RZ, 0x3c, !PT ;  /* 0x0000001502020212 */ /* 0x008fe400078e3cff */
[----:B------:R-:W-:Y:S01]  /*0a70*/  LOP3.LUT P0, RZ, R22, 0x8000, RZ, 0xc0, !PT ;  /* 0x0000800016ff7812 */ /* 0x000fe2000780c0ff */
[----:B------:R-:W3:Y:S01]  /*0a80*/  @P2 LDG.E R21, desc[UR4][R8.64+0xcc] ;  /* 0x0000cc0408152981 */ /* 0x000ee2000c1e1900 */
[----:B----4-:R-:W-:-:S03]  /*0a90*/  @P1 LOP3.LUT R4, R4, R23, RZ, 0x3c, !PT ;  /* 0x0000001704041212 */ /* 0x010fc600078e3cff */
[----:B------:R-:W4:Y:S04]  /*0aa0*/  @P2 LDG.E R22, desc[UR4][R8.64+0xd0] ;  /* 0x0000d00408162981 */ /* 0x000f28000c1e1900 */
[----:B------:R-:W4:Y:S01]  /*0ab0*/  @P2 LDG.E R23, desc[UR4][R8.64+0xd4] ;  /* 0x0000d40408172981 */ /* 0x000f22000c1e1900 */
[----:B------:R-:W-:-:S03]  /*0ac0*/  @P1 LOP3.LUT R3, R3, R20, RZ, 0x3c, !PT ;  /* 0x0000001403031212 */ /* 0x000fc600078e3cff */
[----:B------:R-:W4:Y:S01]  /*0ad0*/  @P3 LDG.E R20, desc[UR4][R8.64+0xec] ;  /* 0x0000ec0408143981 */ /* 0x000f22000c1e1900 */
[----:B------:R-:W-:Y:S02]  /*0ae0*/  @P5 LOP3.LUT R14, R14, R29, RZ, 0x3c, !PT ;  /* 0x0000001d0e0e5212 */ /* 0x000fe400078e3cff */
[----:B------:R-:W-:Y:S01]  /*0af0*/  @P2 LOP3.LUT R3, R3, R24, RZ, 0x3c, !PT ;  /* 0x0000001803032212 */ /* 0x000fe200078e3cff */
[----:B------:R-:W4:Y:S04]  /*0b00*/  @P0 LDG.E R26, desc[UR4][R8.64+0x13c] ;  /* 0x00013c04081a0981 */ /* 0x000f28000c1e1900 */
        /* <DEDUP_REMOVED lines=9> */
[----:B------:R-:W-:Y:S02]  /*0ba0*/  @P2 LOP3.LUT R2, R2, R23, RZ, 0x3c, !PT ;  /* 0x0000001702022212 */ /* 0x000fe400078e3cff */
[----:B------:R-:W-:Y:S01]  /*0bb0*/  @P3 LOP3.LUT R5, R5, R18, RZ, 0x3c, !PT ;  /* 0x0000001205053212 */ /* 0x000fe200078e3cff */
[----:B------:R-:W4:Y:S01]  /*0bc0*/  @P4 LDG.E R23, desc[UR4][R8.64+0xfc] ;  /* 0x0000fc0408174981 */ /* 0x000f22000c1e1900 */
[----:B------:R-:W-:-:S03]  /*0bd0*/  @P3 LOP3.LUT R4, R4, R25, RZ, 0x3c, !PT ;  /* 0x0000001904043212 */ /* 0x000fc600078e3cff */
        /* <DEDUP_REMOVED lines=20> */
[----:B------:R-:W-:-:S05]  /*0d20*/  VIADD R17, R17, 0x10 ;  /* 0x0000001011117836 */ /* 0x000fca0000000000 */
[----:B------:R-:W-:Y:S02]  /*0d30*/  ISETP.NE.AND P1, PT, R17, 0x20, PT ;  /* 0x000000201100780c */ /* 0x000fe40003f25270 */
[----:B------:R-:W-:Y:S02]  /*0d40*/  @P5 LOP3.LUT R3, R3, R20, RZ, 0x3c, !PT ;  /* 0x0000001403035212 */ /* 0x000fe400078e3cff */
[----:B--2---:R-:W-:Y:S02]  /*0d50*/  @P5 LOP3.LUT R2, R2, R19, RZ, 0x3c, !PT ;  /* 0x0000001302025212 */ /* 0x004fe400078e3cff */
[----:B---3--:R-:W-:Y:S02]  /*0d60*/  @P6 LOP3.LUT R4, R4, R21, RZ, 0x3c, !PT ;  /* 0x0000001504046212 */ /* 0x008fe400078e3cff */
[----:B----4-:R-:W-:Y:S02]  /*0d70*/  @P6 LOP3.LUT R5, R5, R22, RZ, 0x3c, !PT ;  /* 0x0000001605056212 */ /* 0x010fe400078e3cff */
[----:B------:R-:W-:-:S02]  /*0d80*/  @P6 LOP3.LUT R2, R2, R23, RZ, 0x3c, !PT ;  /* 0x0000001702026212 */ /* 0x000fc400078e3cff */
[----:B------:R-:W-:Y:S02]  /*0d90*/  @P6 LOP3.LUT R3, R3, R18, RZ, 0x3c, !PT ;  /* 0x0000001203036212 */ /* 0x000fe400078e3cff */
[----:B------:R-:W-:Y:S02]  /*0da0*/  @P0 LOP3.LUT R5, R5, R24, RZ, 0x3c, !PT ;  /* 0x0000001805050212 */ /* 0x000fe400078e3cff */
[----:B------:R-:W-:Y:S02]  /*0db0*/  @P0 LOP3.LUT R4, R4, R25, RZ, 0x3c, !PT ;  /* 0x0000001904040212 */ /* 0x000fe400078e3cff */
[----:B------:R-:W-:Y:S02]  /*0dc0*/  @P0 LOP3.LUT R3, R3, R26, RZ, 0x3c, !PT ;  /* 0x0000001a03030212 */ /* 0x000fe400078e3cff */
[----:B------:R-:W-:Y:S01]  /*0dd0*/  @P0 LOP3.LUT R2, R2, R27, RZ, 0x3c, !PT ;  /* 0x0000001b02020212 */ /* 0x000fe200078e3cff */
[----:B------:R-:W-:Y:S06]  /*0de0*/  @P1 BRA `(.L_x_4) ;  /* 0xfffffff400481947 */ /* 0x000fec000383ffff */
[----:B------:R-:W-:-:S05]  /*0df0*/  VIADD R15, R15, 0x1 ;  /* 0x000000010f0f7836 */ /* 0x000fca0000000000 */
[----:B------:R-:W-:-:S13]  /*0e00*/  ISETP.NE.AND P0, PT, R15, 0x5, PT ;  /* 0x000000050f00780c */ /* 0x000fda0003f05270 */
[----:B------:R-:W-:Y:S05]  /*0e10*/  @P0 BRA `(.L_x_5) ;  /* 0xfffffff400280947 */ /* 0x000fea000383ffff */
[----:B------:R-:W0:Y:S01]  /*0e20*/  LDC.64 R8, c[0x0][0x388] ;  /* 0x0000e200ff087b82 */ /* 0x000e220000000a00 */
[----:B------:R-:W-:Y:S01]  /*0e30*/  VIADD R13, R13, 0x1 ;  /* 0x000000010d0d7836 */ /* 0x000fe20000000000 */
[----:B------:R-:W-:-:S04]  /*0e40*/  LOP3.LUT R16, R11, 0x3, RZ, 0xc0, !PT ;  /* 0x000000030b107812 */ /* 0x000fc800078ec0ff */
[----:B------:R-:W-:Y:S01]  /*0e50*/  ISETP.GE.U32.AND P0, PT, R13, R16, PT ;  /* 0x000000100d00720c */ /* 0x000fe20003f06070 */
[----:B0-----:R-:W-:-:S05]  /*0e60*/  IMAD.WIDE.U32 R8, R0, 0x30, R8 ;  /* 0x0000003000087825 */ /* 0x001fca00078e0008 */
[----:B------:R0:W-:Y:S04]  /*0e70*/  STG.E desc[UR4][R8.64+0x4], R14 ;  /* 0x0000040e08007986 */ /* 0x0001e8000c101904 */
[----:B------:R0:W-:Y:S04]  /*0e80*/  STG.E.64 desc[UR4][R8.64+0x8], R4 ;  /* 0x0000080408007986 */ /* 0x0001e8000c101b04 */
[----:B------:R0:W-:Y:S01]  /*0e90*/  STG.E.64 desc[UR4][R8.64+0x10], R2 ;  /* 0x0000100208007986 */ /* 0x0001e2000c101b04 */
[----:B------:R-:W-:Y:S05]  /*0ea0*/  @!P0 BRA `(.L_x_6) ;  /* 0xfffffff000f88947 */ /* 0x000fea000383ffff */
.L_x_3:
[----:B------:R-:W-:Y:S05]  /*0eb0*/  BSYNC.RECONVERGENT B1 ;  /* 0x0000000000017941 */ /* 0x000fea0003800200 */
.L_x_2:
[C---:B------:R-:W-:Y:S01]  /*0ec0*/  ISETP.GT.U32.AND P0, PT, R11.reuse, 0x3, PT ;  /* 0x000000030b00780c */ /* 0x040fe20003f04070 */
[----:B------:R-:W-:Y:S01]  /*0ed0*/  VIADD R10, R10, 0x1 ;  /* 0x000000010a0a7836 */ /* 0x000fe20000000000 */
[--C-:B------:R-:W-:Y:S02]  /*0ee0*/  SHF.R.U64 R11, R11, 0x2, R12.reuse ;  /* 0x000000020b0b7819 */ /* 0x100fe4000000120c */
[----:B------:R-:W-:Y:S02]  /*0ef0*/  ISETP.GT.U32.AND.EX P0, PT, R12, RZ, PT, P0 ;  /* 0x000000ff0c00720c */ /* 0x000fe40003f04100 */
[----:B------:R-:W-:-:S11]  /*0f00*/  SHF.R.U32.HI R12, RZ, 0x2, R12 ;  /* 0x00000002ff0c7819 */ /* 0x000fd6000001160c */
[----:B------:R-:W-:Y:S05]  /*0f10*/  @P0 BRA `(.L_x_7) ;  /* 0xfffffff000bc0947 */ /* 0x000fea000383ffff */
.L_x_1:
[----:B------:R-:W-:Y:S05]  /*0f20*/  BSYNC.RECONVERGENT B0 ;  /* 0x0000000000007941 */ /* 0x000fea0003800200 */
.L_x_0:
[----:B0-----:R-:W-:Y:S01]  /*0f30*/  SHF.R.U32.HI R7, RZ, 0x2, R14 ;  /* 0x00000002ff077819 */ /* 0x001fe2000001160e */
[----:B------:R-:W-:Y:S01]  /*0f40*/  IMAD.SHL.U32 R6, R3, 0x10, RZ ;  /* 0x0000001003067824 */ /* 0x000fe200078e00ff */
[----:B------:R-:W-:Y:S01]  /*0f50*/  SHF.R.U32.HI R9, RZ, 0x2, R4 ;  /* 0x00000002ff097819 */ /* 0x000fe20000011604 */
[----:B------:R-:W0:Y:S01]  /*0f60*/  LDC.64 R12, c[0x0][0x388] ;  /* 0x0000e200ff0c7b82 */ /* 0x000e220000000a00 */
[----:B------:R-:W-:Y:S02]  /*0f70*/  LOP3.LUT R7, R7, R14, RZ, 0x3c, !PT ;  /* 0x0000000e07077212 */ /* 0x000fe400078e3cff */
[----:B------:R-:W-:-:S03]  /*0f80*/  LOP3.LUT R9, R9, R4, RZ, 0x3c, !PT ;  /* 0x0000000409097212 */ /* 0x000fc600078e3cff */
[----:B------:R-:W-:-:S05]  /*0f90*/  IMAD.SHL.U32 R8, R7, 0x2, RZ ;  /* 0x0000000207087824 */ /* 0x000fca00078e00ff */
[----:B------:R-:W-:Y:S01]  /*0fa0*/  LOP3.LUT R6, R7, R8, R6, 0x96, !PT ;  /* 0x0000000807067212 */ /* 0x000fe200078e9606 */
[----:B------:R-:W-:-:S03]  /*0fb0*/  IMAD.SHL.U32 R7, R9, 0x2, RZ ;  /* 0x0000000209077824 */ /* 0x000fc600078e00ff */
[----:B------:R-:W-:-:S05]  /*0fc0*/  LOP3.LUT R6, R6, R3, RZ, 0x3c, !PT ;  /* 0x0000000306067212 */ /* 0x000fca00078e3cff */
[----:B------:R-:W-:Y:S02]  /*0fd0*/  IMAD.SHL.U32 R4, R6, 0x10, RZ ;  /* 0x0000001006047824 */ /* 0x000fe400078e00ff */
[----:B0-----:R-:W-:-:S03]  /*0fe0*/  IMAD.WIDE.U32 R12, R0, 0x30, R12 ;  /* 0x00000030000c7825 */ /* 0x001fc600078e000c */
[----:B------:R-:W-:Y:S01]  /*0ff0*/  LOP3.LUT R7, R9, R7, R4, 0x96, !PT ;  /* 0x0000000709077212 */ /* 0x000fe200078e9604 */
[----:B------:R-:W-:-:S03]  /*1000*/  IMAD.MOV.U32 R9, RZ, RZ, 0x2f800000 ;  /* 0x2f800000ff097424 */ /* 0x000fc600078e00ff */
[----:B------:R-:W-:Y:S01]  /*1010*/  LOP3.LUT R7, R7, R6, RZ, 0x3c, !PT ;  /* 0x0000000607077212 */ /* 0x000fe200078e3cff */
[----:B------:R0:W-:Y:S04]  /*1020*/  STG.E.64 desc[UR4][R12.64+0x8], R2 ;  /* 0x000008020c007986 */ /* 0x0001e8000c101b04 */
[----:B------:R-:W-:Y:S01]  /*1030*/  VIADD R4, R7, 0x417dd535 ;  /* 0x417dd53507047836 */ /* 0x000fe20000000000 */
[----:B------:R0:W-:Y:S04]  /*1040*/  STG.E.64 desc[UR4][R12.64+0x18], RZ ;  /* 0x000018ff0c007986 */ /* 0x0001e8000c101b04 */
[----:B------:R-:W-:Y:S01]  /*1050*/  I2FP.F32.U32 R8, R4 ;  /* 0x0000000400087245 */ /* 0x000fe20000201000 */
[----:B------:R-:W-:Y:S01]  /*1060*/  VIADD R4, R6, 0x41784d70 ;  /* 0x41784d7006047836 */ /* 0x000fe20000000000 */
[----:B------:R0:W-:Y:S03]  /*1070*/  STG.E desc[UR4][R12.64+0x20], RZ ;  /* 0x000020ff0c007986 */ /* 0x0001e6000c101904 */
[-C--:B------:R-:W-:Y:S01]  /*1080*/  FFMA R14, R8, R9.reuse, 1.1641532182693481445e-10 ;  /* 0x2f000000080e7423 */ /* 0x080fe20000000009 */
[----:B------:R-:W-:Y:S01]  /*1090*/  I2FP.F32.U32 R4, R4 ;  /* 0x0000000400047245 */ /* 0x000fe20000201000 */
[----:B------:R0:W-:Y:S02]  /*10a0*/  STG.E.64 desc[UR4][R12.64+0x28], RZ ;  /* 0x000028ff0c007986 */ /* 0x0001e4000c101b04 */
[----:B------:R-:W1:Y:S02]  /*10b0*/  F2F.F64.F32 R10, R14 ;  /* 0x0000000e000a7310 */ /* 0x000e640000201800 */
[----:B------:R-:W-:Y:S01]  /*10c0*/  FFMA R4, R4, R9, 1.1641532182693481445e-10 ;  /* 0x2f00000004047423 */ /* 0x000fe20000000009 */
[----:B------:R0:W-:Y:S05]  /*10d0*/  STG.E.64 desc[UR4][R12.64+0x10], R6 ;  /* 0x000010060c007986 */ /* 0x0001ea000c101b04 */
[----:B------:R2:W3:Y:S01]  /*10e0*/  F2F.F64.F32 R8, R4 ;  /* 0x0000000400087310 */ /* 0x0004e20000201800 */
[----:B-1----:R-:W-:Y:S01]  /*10f0*/  DMUL R10, R10, R10 ;  /* 0x0000000a0a0a7228 */ /* 0x002fe20000000000 */
[----:B--2---:R-:W-:-:S05]  /*1100*/  IMAD.MOV.U32 R4, RZ, RZ, 0x417dd535 ;  /* 0x417dd535ff047424 */ /* 0x004fca00078e00ff */
[----:B------:R0:W-:Y:S02]  /*1110*/  STG.E.64 desc[UR4][R12.64], R4 ;  /* 0x000000040c007986 */ /* 0x0001e4000c101b04 */
[----:B---3--:R-:W-:-:S08]  /*1120*/  DFMA R10, R8, R8, R10 ;  /* 0x00000008080a722b */ /* 0x008fd0000000000a */
[----:B------:R-:W-:-:S14]  /*1130*/  DSETP.GTU.AND P0, PT, R10, 1, PT ;  /* 0x3ff000000a00742a */ /* 0x000fdc0003f0c000 */
[----:B0-----:R-:W-:Y:S05]  /*1140*/  @P0 EXIT ;  /* 0x000000000000094d */ /* 0x001fea0003800000 */
[----:B------:R-:W0:Y:S02]  /*1150*/  LDCU.64 UR6, c[0x0][0x380] ;  /* 0x00007000ff0677ac */ /* 0x000e240008000a00 */
[----:B0-----:R-:W-:-:S04]  /*1160*/  LEA R2, P0, R0, UR6, 0x2 ;  /* 0x0000000600027c11 */ /* 0x001fc8000f8010ff */
[----:B------:R-:W-:-:S05]  /*1170*/  LEA.HI.X R3, R0, UR7, RZ, 0x2, P0 ;  /* 0x0000000700037c11 */ /* 0x000fca00080f14ff */
[----:B------:R-:W2:Y:S02]  /*1180*/  LDG.E R0, desc[UR4][R2.64] ;  /* 0x0000000402007981 */ /* 0x000ea4000c1e1900 */
[----:B--2---:R-:W-:-:S05]  /*1190*/  VIADD R5, R0, 0x1 ;  /* 0x0000000100057836 */ /* 0x004fca0000000000 */
[----:B------:R-:W-:Y:S01]  /*11a0*/  STG.E desc[UR4][R2.64], R5 ;  /* 0x0000000502007986 */ /* 0x000fe2000c101904 */
[----:B------:R-:W-:Y:S05]  /*11b0*/  EXIT ;  /* 0x000000000000794d */ /* 0x000fea0003800000 */
.L_x_8:
[----:B------:R-:W-:-:S00]  /*11c0*/  BRA `(.L_x_8) ;  /* 0xfffffffc00fc7947 */ /* 0x000fc0000383ffff */
[----:B------:R-:W-:-:S00]  /*11d0*/  NOP ;  /* 0x0000000000007918 */ /* 0x000fc00000000000 */
        /* <DEDUP_REMOVED lines=10> */
.L_x_9:


//--------------------- .nv.global.init           --------------------------
	.section	.nv.global.init,"aw",@progbits
	.align	4
.nv.global.init:
	.type		mrg32k3aM1SubSeq,@object
	.size		mrg32k3aM1SubSeq,(mrg32k3aM2SubSeq - mrg32k3aM1SubSeq)
mrg32k3aM1SubSeq:
        /*0000*/ 	.byte	0x0b, 0xcc, 0xee, 0x04, 0x73, 0x29, 0x8b, 0x6f, 0xf6, 0x53, 0x03, 0xf6, 0x23, 0xf6, 0xea, 0xda
        /* <DEDUP_REMOVED lines=125> */
	.type		mrg32k3aM2SubSeq,@object
	.size		mrg32k3aM2SubSeq,(mrg32k3aM1 - mrg32k3aM2SubSeq)
mrg32k3aM2SubSeq:
        /* <DEDUP_REMOVED lines=126> */
	.type		mrg32k3aM1,@object
	.size		mrg32k3aM1,(mrg32k3aM1Seq - mrg32k3aM1)
mrg32k3aM1:
        /* <DEDUP_REMOVED lines=144> */
	.type		mrg32k3aM1Seq,@object
	.size		mrg32k3aM1Seq,(mrg32k3aM2 - mrg32k3aM1Seq)
mrg32k3aM1Seq:
        /* <DEDUP_REMOVED lines=144> */
	.type		mrg32k3aM2,@object
	.size		mrg32k3aM2,(mrg32k3aM2Seq - mrg32k3aM2)
mrg32k3aM2:
        /* <DEDUP_REMOVED lines=144> */
	.type		mrg32k3aM2Seq,@object
	.size		mrg32k3aM2Seq,(precalc_xorwow_matrix - mrg32k3aM2Seq)
mrg32k3aM2Seq:
        /* <DEDUP_REMOVED lines=144> */
	.type		precalc_xorwow_matrix,@object
	.size		precalc_xorwow_matrix,(precalc_xorwow_offset_matrix - precalc_xorwow_matrix)
precalc_xorwow_matrix:
        /* <DEDUP_REMOVED lines=6400> */
	.type		precalc_xorwow_offset_matrix,@object
	.size		precalc_xorwow_offset_matrix,(.L_1 - precalc_xorwow_offset_matrix)
precalc_xorwow_offset_matrix:
        /* <DEDUP_REMOVED lines=6400> */
.L_1:


//--------------------- .nv.shared.reserved.0     --------------------------
	.section	.nv.shared.reserved.0,"aw",@nobits
	.weak		__nv_reservedSMEM_offset_0_alias
	.size		__nv_reservedSMEM_offset_0_alias, 0, 64
	.other		__nv_reservedSMEM_offset_0_alias,@"STO_CUDA_RESERVED_SHARED STV_DEFAULT"
__nv_reservedSMEM_offset_0_alias:
	.zero		0
	.zero		64


//--------------------- .nv.constant0._Z21calculate_value_of_piPiP17curandStateXORWOW --------------------------
	.section	.nv.constant0._Z21calculate_value_of_piPiP17curandStateXORWOW,"a",@progbits
	.sectionflags	@""
	.align	4
.nv.constant0._Z21calculate_value_of_piPiP17curandStateXORWOW:
	.zero		912


//--------------------- SYMBOLS --------------------------

	.type		.nv.reservedSmem.offset0,@object
	.size		.nv.reservedSmem.offset0,0x4
